//
// Generated by NVIDIA NVVM Compiler
//
// Compiler Build ID: CL-36424714
// Cuda compilation tools, release 13.0, V13.0.88
// Based on NVVM 20.0.0
//

.version 9.0
.target sm_100
.address_size 64

	// .globl	morph

.visible .entry morph(
	.param .u64 .ptr .align 1 morph_param_0,
	.param .u64 .ptr .align 1 morph_param_1,
	.param .u64 .ptr .align 1 morph_param_2,
	.param .u32 morph_param_3,
	.param .u32 morph_param_4,
	.param .u32 morph_param_5,
	.param .u32 morph_param_6
)
{
	.reg .pred 	%p<12>;
	.reg .b32 	%r<57>;
	.reg .b32 	%f<150>;
	.reg .b64 	%rd<45>;

	ld.param.u64 	%rd10, [morph_param_0];
	ld.param.u64 	%rd11, [morph_param_1];
	ld.param.u64 	%rd9, [morph_param_2];
	ld.param.u32 	%r24, [morph_param_3];
	ld.param.u32 	%r21, [morph_param_4];
	ld.param.u32 	%r22, [morph_param_5];
	ld.param.u32 	%r23, [morph_param_6];
	cvta.to.global.u64 	%rd1, %rd11;
	cvta.to.global.u64 	%rd2, %rd10;
	mov.u32 	%r25, %ctaid.y;
	mov.u32 	%r26, %ntid.y;
	mov.u32 	%r27, %tid.y;
	mad.lo.s32 	%r28, %r25, %r26, %r27;
	mov.u32 	%r29, %ctaid.x;
	mov.u32 	%r30, %ntid.x;
	mov.u32 	%r31, %tid.x;
	mad.lo.s32 	%r32, %r29, %r30, %r31;
	not.b32 	%r33, %r22;
	add.s32 	%r34, %r24, %r33;
	min.s32 	%r1, %r28, %r34;
	not.b32 	%r35, %r23;
	add.s32 	%r36, %r21, %r35;
	min.s32 	%r2, %r32, %r36;
	mov.f32 	%f148, 0f7F800000;
	min.s32 	%r37, %r22, %r23;
	setp.lt.s32 	%p1, %r37, 1;
	@%p1 bra 	$L__BB0_16;
	and.b32  	%r3, %r23, 15;
	and.b32  	%r4, %r23, 7;
	and.b32  	%r5, %r23, 2147483632;
	and.b32  	%r6, %r23, 3;
	neg.s32 	%r7, %r5;
	add.s64 	%rd3, %rd2, 32;
	mov.f32 	%f148, 0f7F800000;
	mov.b32 	%r51, 0;
$L__BB0_2:
	setp.lt.u32 	%p2, %r23, 16;
	add.s32 	%r40, %r51, %r1;
	mad.lo.s32 	%r9, %r40, %r21, %r2;
	mul.lo.s32 	%r10, %r51, %r23;
	mov.b32 	%r55, 0;
	@%p2 bra 	$L__BB0_5;
	mul.wide.u32 	%rd12, %r10, 4;
	add.s64 	%rd13, %rd1, %rd12;
	add.s64 	%rd44, %rd13, 32;
	mov.u32 	%r52, %r9;
	mov.u32 	%r53, %r7;
$L__BB0_4:
	.pragma "nounroll";
	mul.wide.s32 	%rd14, %r52, 4;
	add.s64 	%rd15, %rd3, %rd14;
	ld.global.f32 	%f20, [%rd15+-32];
	ld.global.f32 	%f21, [%rd44+-32];
	sub.f32 	%f22, %f20, %f21;
	min.f32 	%f23, %f148, %f22;
	ld.global.f32 	%f24, [%rd15+-28];
	ld.global.f32 	%f25, [%rd44+-28];
	sub.f32 	%f26, %f24, %f25;
	min.f32 	%f27, %f23, %f26;
	ld.global.f32 	%f28, [%rd15+-24];
	ld.global.f32 	%f29, [%rd44+-24];
	sub.f32 	%f30, %f28, %f29;
	min.f32 	%f31, %f27, %f30;
	ld.global.f32 	%f32, [%rd15+-20];
	ld.global.f32 	%f33, [%rd44+-20];
	sub.f32 	%f34, %f32, %f33;
	min.f32 	%f35, %f31, %f34;
	ld.global.f32 	%f36, [%rd15+-16];
	ld.global.f32 	%f37, [%rd44+-16];
	sub.f32 	%f38, %f36, %f37;
	min.f32 	%f39, %f35, %f38;
	ld.global.f32 	%f40, [%rd15+-12];
	ld.global.f32 	%f41, [%rd44+-12];
	sub.f32 	%f42, %f40, %f41;
	min.f32 	%f43, %f39, %f42;
	ld.global.f32 	%f44, [%rd15+-8];
	ld.global.f32 	%f45, [%rd44+-8];
	sub.f32 	%f46, %f44, %f45;
	min.f32 	%f47, %f43, %f46;
	ld.global.f32 	%f48, [%rd15+-4];
	ld.global.f32 	%f49, [%rd44+-4];
	sub.f32 	%f50, %f48, %f49;
	min.f32 	%f51, %f47, %f50;
	ld.global.f32 	%f52, [%rd15];
	ld.global.f32 	%f53, [%rd44];
	sub.f32 	%f54, %f52, %f53;
	min.f32 	%f55, %f51, %f54;
	ld.global.f32 	%f56, [%rd15+4];
	ld.global.f32 	%f57, [%rd44+4];
	sub.f32 	%f58, %f56, %f57;
	min.f32 	%f59, %f55, %f58;
	ld.global.f32 	%f60, [%rd15+8];
	ld.global.f32 	%f61, [%rd44+8];
	sub.f32 	%f62, %f60, %f61;
	min.f32 	%f63, %f59, %f62;
	ld.global.f32 	%f64, [%rd15+12];
	ld.global.f32 	%f65, [%rd44+12];
	sub.f32 	%f66, %f64, %f65;
	min.f32 	%f67, %f63, %f66;
	ld.global.f32 	%f68, [%rd15+16];
	ld.global.f32 	%f69, [%rd44+16];
	sub.f32 	%f70, %f68, %f69;
	min.f32 	%f71, %f67, %f70;
	ld.global.f32 	%f72, [%rd15+20];
	ld.global.f32 	%f73, [%rd44+20];
	sub.f32 	%f74, %f72, %f73;
	min.f32 	%f75, %f71, %f74;
	ld.global.f32 	%f76, [%rd15+24];
	ld.global.f32 	%f77, [%rd44+24];
	sub.f32 	%f78, %f76, %f77;
	min.f32 	%f79, %f75, %f78;
	ld.global.f32 	%f80, [%rd15+28];
	ld.global.f32 	%f81, [%rd44+28];
	sub.f32 	%f82, %f80, %f81;
	min.f32 	%f148, %f79, %f82;
	add.s32 	%r53, %r53, 16;
	add.s32 	%r52, %r52, 16;
	add.s64 	%rd44, %rd44, 64;
	setp.ne.s32 	%p3, %r53, 0;
	mov.u32 	%r55, %r5;
	@%p3 bra 	$L__BB0_4;
$L__BB0_5:
	setp.eq.s32 	%p4, %r3, 0;
	@%p4 bra 	$L__BB0_15;
	add.s32 	%r41, %r3, -1;
	setp.lt.u32 	%p5, %r41, 7;
	@%p5 bra 	$L__BB0_8;
	add.s32 	%r42, %r9, %r55;
	mul.wide.s32 	%rd16, %r42, 4;
	add.s64 	%rd17, %rd2, %rd16;
	ld.global.f32 	%f84, [%rd17];
	add.s32 	%r43, %r55, %r10;
	mul.wide.u32 	%rd18, %r43, 4;
	add.s64 	%rd19, %rd1, %rd18;
	ld.global.f32 	%f85, [%rd19];
	sub.f32 	%f86, %f84, %f85;
	min.f32 	%f87, %f148, %f86;
	ld.global.f32 	%f88, [%rd17+4];
	cvt.u64.u32 	%rd20, %r10;
	cvt.u64.u32 	%rd21, %r55;
	add.s64 	%rd22, %rd21, %rd20;
	shl.b64 	%rd23, %rd22, 2;
	add.s64 	%rd24, %rd1, %rd23;
	ld.global.f32 	%f89, [%rd24+4];
	sub.f32 	%f90, %f88, %f89;
	min.f32 	%f91, %f87, %f90;
	ld.global.f32 	%f92, [%rd17+8];
	ld.global.f32 	%f93, [%rd24+8];
	sub.f32 	%f94, %f92, %f93;
	min.f32 	%f95, %f91, %f94;
	ld.global.f32 	%f96, [%rd17+12];
	ld.global.f32 	%f97, [%rd24+12];
	sub.f32 	%f98, %f96, %f97;
	min.f32 	%f99, %f95, %f98;
	ld.global.f32 	%f100, [%rd17+16];
	ld.global.f32 	%f101, [%rd24+16];
	sub.f32 	%f102, %f100, %f101;
	min.f32 	%f103, %f99, %f102;
	ld.global.f32 	%f104, [%rd17+20];
	ld.global.f32 	%f105, [%rd24+20];
	sub.f32 	%f106, %f104, %f105;
	min.f32 	%f107, %f103, %f106;
	ld.global.f32 	%f108, [%rd17+24];
	ld.global.f32 	%f109, [%rd24+24];
	sub.f32 	%f110, %f108, %f109;
	min.f32 	%f111, %f107, %f110;
	ld.global.f32 	%f112, [%rd17+28];
	ld.global.f32 	%f113, [%rd24+28];
	sub.f32 	%f114, %f112, %f113;
	min.f32 	%f148, %f111, %f114;
	add.s32 	%r55, %r55, 8;
$L__BB0_8:
	setp.eq.s32 	%p6, %r4, 0;
	@%p6 bra 	$L__BB0_15;
	add.s32 	%r44, %r4, -1;
	setp.lt.u32 	%p7, %r44, 3;
	@%p7 bra 	$L__BB0_11;
	add.s32 	%r45, %r9, %r55;
	mul.wide.s32 	%rd25, %r45, 4;
	add.s64 	%rd26, %rd2, %rd25;
	ld.global.f32 	%f116, [%rd26];
	add.s32 	%r46, %r55, %r10;
	mul.wide.u32 	%rd27, %r46, 4;
	add.s64 	%rd28, %rd1, %rd27;
	ld.global.f32 	%f117, [%rd28];
	sub.f32 	%f118, %f116, %f117;
	min.f32 	%f119, %f148, %f118;
	ld.global.f32 	%f120, [%rd26+4];
	cvt.u64.u32 	%rd29, %r10;
	cvt.u64.u32 	%rd30, %r55;
	add.s64 	%rd31, %rd30, %rd29;
	shl.b64 	%rd32, %rd31, 2;
	add.s64 	%rd33, %rd1, %rd32;
	ld.global.f32 	%f121, [%rd33+4];
	sub.f32 	%f122, %f120, %f121;
	min.f32 	%f123, %f119, %f122;
	ld.global.f32 	%f124, [%rd26+8];
	ld.global.f32 	%f125, [%rd33+8];
	sub.f32 	%f126, %f124, %f125;
	min.f32 	%f127, %f123, %f126;
	ld.global.f32 	%f128, [%rd26+12];
	ld.global.f32 	%f129, [%rd33+12];
	sub.f32 	%f130, %f128, %f129;
	min.f32 	%f148, %f127, %f130;
	add.s32 	%r55, %r55, 4;
$L__BB0_11:
	setp.eq.s32 	%p8, %r6, 0;
	@%p8 bra 	$L__BB0_15;
	setp.eq.s32 	%p9, %r6, 1;
	add.s32 	%r47, %r9, %r55;
	mul.wide.s32 	%rd34, %r47, 4;
	add.s64 	%rd7, %rd2, %rd34;
	ld.global.f32 	%f131, [%rd7];
	add.s32 	%r48, %r55, %r10;
	mul.wide.u32 	%rd35, %r48, 4;
	add.s64 	%rd36, %rd1, %rd35;
	ld.global.f32 	%f132, [%rd36];
	sub.f32 	%f133, %f131, %f132;
	min.f32 	%f148, %f148, %f133;
	@%p9 bra 	$L__BB0_15;
	setp.eq.s32 	%p10, %r6, 2;
	ld.global.f32 	%f134, [%rd7+4];
	cvt.u64.u32 	%rd37, %r10;
	cvt.u64.u32 	%rd38, %r55;
	add.s64 	%rd39, %rd38, %rd37;
	shl.b64 	%rd40, %rd39, 2;
	add.s64 	%rd8, %rd1, %rd40;
	ld.global.f32 	%f135, [%rd8+4];
	sub.f32 	%f136, %f134, %f135;
	min.f32 	%f148, %f148, %f136;
	@%p10 bra 	$L__BB0_15;
	ld.global.f32 	%f137, [%rd7+8];
	ld.global.f32 	%f138, [%rd8+8];
	sub.f32 	%f139, %f137, %f138;
	min.f32 	%f148, %f148, %f139;
$L__BB0_15:
	add.s32 	%r51, %r51, 1;
	setp.ne.s32 	%p11, %r51, %r22;
	@%p11 bra 	$L__BB0_2;
$L__BB0_16:
	cvta.to.global.u64 	%rd41, %rd9;
	sub.s32 	%r49, %r21, %r23;
	mad.lo.s32 	%r50, %r1, %r49, %r2;
	mul.wide.s32 	%rd42, %r50, 4;
	add.s64 	%rd43, %rd41, %rd42;
	st.global.f32 	[%rd43], %f148;
	ret;

}


// ===== COMPILED SASS (sm_100) =====

	.target	sm_100

	.elftype	@"ET_EXEC"


//--------------------- .note.nv.tkinfo           --------------------------
	.section	.note.nv.tkinfo,"",@"SHT_NOTE"
	.sectionflags	@"SHF_NOTE_NV_TKINFO"
	.tkinfo
        /*0018*/ 	.word	0x00000002
        /*0030*/ 	.string	""
        /*0030*/ 	.string	"ptxas"
        /*0030*/ 	.string	"Cuda compilation tools, release 13.0, V13.0.88"
        /*0030*/ 	.string	"Build cuda_13.0.r13.0/compiler.36424714_0"
        /*0030*/ 	.string	"-arch sm_100 -m 64 "



//--------------------- .note.nv.cuinfo           --------------------------
	.section	.note.nv.cuinfo,"",@"SHT_NOTE"
	.sectionflags	@"SHF_NOTE_NV_CUINFO"
        /*0018*/ 	.short	0x0002
        /*001a*/ 	.short	0x0064
        /*001c*/ 	.short	0x0082
	.zero		2


//--------------------- .nv.info                  --------------------------
	.section	.nv.info,"",@"SHT_CUDA_INFO"
	.align	4


	//----- nvinfo : EIATTR_REGCOUNT
	.align		4
        /*0000*/ 	.byte	0x04, 0x2f
        /*0002*/ 	.short	(.L_1 - .L_0)
	.align		4
.L_0:
        /*0004*/ 	.word	index@(morph)
        /*0008*/ 	.word	0x00000020


	//----- nvinfo : EIATTR_FRAME_SIZE
	.align		4
.L_1:
        /*000c*/ 	.byte	0x04, 0x11
        /*000e*/ 	.short	(.L_3 - .L_2)
	.align		4
.L_2:
        /*0010*/ 	.word	index@(morph)
        /*0014*/ 	.word	0x00000000


	//----- nvinfo : EIATTR_MIN_STACK_SIZE
	.align		4
.L_3:
        /*0018*/ 	.byte	0x04, 0x12
        /*001a*/ 	.short	(.L_5 - .L_4)
	.align		4
.L_4:
        /*001c*/ 	.word	index@(morph)
        /*0020*/ 	.word	0x00000000
.L_5:


//--------------------- .nv.compat                --------------------------
	.section	.nv.compat,"",@"SHT_CUDA_COMPAT_INFO"
	.align	4
        /*0000*/ 	.byte	0x02, 0x09, 0x00, 0x00, 0x02, 0x02, 0x01, 0x00, 0x02, 0x05, 0x05, 0x00, 0x03, 0x07, 0x01, 0x01
        /*0010*/ 	.byte	0x02, 0x03, 0x00, 0x00, 0x02, 0x06, 0x01, 0x00, 0x04, 0x0b, 0x08, 0x00, 0x09, 0x00, 0x00, 0x00
        /*0020*/ 	.byte	0x00, 0x00, 0x00, 0x00


//--------------------- .nv.info.morph            --------------------------
	.section	.nv.info.morph,"",@"SHT_CUDA_INFO"
	.sectionflags	@""
	.align	4


	//----- nvinfo : EIATTR_CUDA_API_VERSION
	.align		4
        /*0000*/ 	.byte	0x04, 0x37
        /*0002*/ 	.short	(.L_7 - .L_6)
.L_6:
        /*0004*/ 	.word	0x00000082


	//----- nvinfo : EIATTR_KPARAM_INFO
	.align		4
.L_7:
        /*0008*/ 	.byte	0x04, 0x17
        /*000a*/ 	.short	(.L_9 - .L_8)
.L_8:
        /*000c*/ 	.word	0x00000000
        /*0010*/ 	.short	0x0006
        /*0012*/ 	.short	0x0024
        /*0014*/ 	.byte	0x00, 0xf0, 0x11, 0x00


	//----- nvinfo : EIATTR_KPARAM_INFO
	.align		4
.L_9:
        /*0018*/ 	.byte	0x04, 0x17
        /*001a*/ 	.short	(.L_11 - .L_10)
.L_10:
        /*001c*/ 	.word	0x00000000
        /*0020*/ 	.short	0x0005
        /*0022*/ 	.short	0x0020
        /*0024*/ 	.byte	0x00, 0xf0, 0x11, 0x00


	//----- nvinfo : EIATTR_KPARAM_INFO
	.align		4
.L_11:
        /*0028*/ 	.byte	0x04, 0x17
        /*002a*/ 	.short	(.L_13 - .L_12)
.L_12:
        /*002c*/ 	.word	0x00000000
        /*0030*/ 	.short	0x0004
        /*0032*/ 	.short	0x001c
        /*0034*/ 	.byte	0x00, 0xf0, 0x11, 0x00


	//----- nvinfo : EIATTR_KPARAM_INFO
	.align		4
.L_13:
        /*0038*/ 	.byte	0x04, 0x17
        /*003a*/ 	.short	(.L_15 - .L_14)
.L_14:
        /*003c*/ 	.word	0x00000000
        /*0040*/ 	.short	0x0003
        /*0042*/ 	.short	0x0018
        /*0044*/ 	.byte	0x00, 0xf0, 0x11, 0x00


	//----- nvinfo : EIATTR_KPARAM_INFO
	.align		4
.L_15:
        /*0048*/ 	.byte	0x04, 0x17
        /*004a*/ 	.short	(.L_17 - .L_16)
.L_16:
        /*004c*/ 	.word	0x00000000
        /*0050*/ 	.short	0x0002
        /*0052*/ 	.short	0x0010
        /*0054*/ 	.byte	0x00, 0xf5, 0x21, 0x00


	//----- nvinfo : EIATTR_KPARAM_INFO
	.align		4
.L_17:
        /*0058*/ 	.byte	0x04, 0x17
        /*005a*/ 	.short	(.L_19 - .L_18)
.L_18:
        /*005c*/ 	.word	0x00000000
        /*0060*/ 	.short	0x0001
        /*0062*/ 	.short	0x0008
        /*0064*/ 	.byte	0x00, 0xf5, 0x21, 0x00


	//----- nvinfo : EIATTR_KPARAM_INFO
	.align		4
.L_19:
        /*0068*/ 	.byte	0x04, 0x17
        /*006a*/ 	.short	(.L_21 - .L_20)
.L_20:
        /*006c*/ 	.word	0x00000000
        /*0070*/ 	.short	0x0000
        /*0072*/ 	.short	0x0000
        /*0074*/ 	.byte	0x00, 0xf5, 0x21, 0x00


	//----- nvinfo : EIATTR_SPARSE_MMA_MASK
	.align		4
.L_21:
        /*0078*/ 	.byte	0x03, 0x50
        /*007a*/ 	.short	0x0000


	//----- nvinfo : EIATTR_MAXREG_COUNT
	.align		4
        /*007c*/ 	.byte	0x03, 0x1b
        /*007e*/ 	.short	0x00ff


	//----- nvinfo : EIATTR_MERCURY_ISA_VERSION
	.align		4
        /*0080*/ 	.byte	0x03, 0x5f
        /*0082*/ 	.short	0x0101


	//----- nvinfo : EIATTR_VRC_CTA_INIT_COUNT
	.align		4
        /*0084*/ 	.byte	0x02, 0x4a
	.zero		1
	.zero		1


	//----- nvinfo : EIATTR_EXIT_INSTR_OFFSETS
	.align		4
        /*0088*/ 	.byte	0x04, 0x1c
        /*008a*/ 	.short	(.L_23 - .L_22)


	//   ....[0]....
.L_22:
        /*008c*/ 	.word	0x00000e00


	//----- nvinfo : EIATTR_CBANK_PARAM_SIZE
	.align		4
.L_23:
        /*0090*/ 	.byte	0x03, 0x19
        /*0092*/ 	.short	0x0028


	//----- nvinfo : EIATTR_PARAM_CBANK
	.align		4
        /*0094*/ 	.byte	0x04, 0x0a
        /*0096*/ 	.short	(.L_25 - .L_24)
	.align		4
.L_24:
        /*0098*/ 	.word	index@(.nv.constant0.morph)
        /*009c*/ 	.short	0x0380
        /*009e*/ 	.short	0x0028


	//----- nvinfo : EIATTR_SW_WAR
	.align		4
.L_25:
        /*00a0*/ 	.byte	0x04, 0x36
        /*00a2*/ 	.short	(.L_27 - .L_26)
.L_26:
        /*00a4*/ 	.word	0x00000008
.L_27:


//--------------------- .nv.callgraph             --------------------------
	.section	.nv.callgraph,"",@"SHT_CUDA_CALLGRAPH"
	.align	4
	.sectionentsize	8
	.align		4
        /*0000*/ 	.word	0x00000000
	.align		4
        /*0004*/ 	.word	0xffffffff
	.align		4
        /*0008*/ 	.word	0x00000000
	.align		4
        /*000c*/ 	.word	0xfffffffe
	.align		4
        /*0010*/ 	.word	0x00000000
	.align		4
        /*0014*/ 	.word	0xfffffffd
	.align		4
        /*0018*/ 	.word	0x00000000
	.align		4
        /*001c*/ 	.word	0xfffffffc


//--------------------- .text.morph               --------------------------
	.section	.text.morph,"ax",@progbits
	.align	128
        .global         morph
        .type           morph,@function
        .size           morph,(.L_x_8 - morph)
        .other          morph,@"STO_CUDA_ENTRY STV_DEFAULT"
morph:
.text.morph:
[----:B------:R-:W-:Y:S01]  /*0000*/  LDC R1, c[0x0][0x37c] ;  /* 0x0000df00ff017b82 */ /* 0x000fe20000000800 */
[----:B------:R-:W0:Y:S01]  /*0010*/  LDCU.64 UR4, c[0x0][0x3a0] ;  /* 0x00007400ff0477ac */ /* 0x000e220008000a00 */
[----:B------:R-:W1:Y:S06]  /*0020*/  S2R R0, SR_TID.Y ;  /* 0x0000000000007919 */ /* 0x000e6c0000002200 */
[----:B------:R-:W1:Y:S01]  /*0030*/  S2UR UR6, SR_CTAID.Y ;  /* 0x00000000000679c3 */ /* 0x000e620000002600 */
[----:B------:R-:W-:Y:S01]  /*0040*/  IMAD.MOV.U32 R8, RZ, RZ, 0x7f800000 ;  /* 0x7f800000ff087424 */ /* 0x000fe200078e00ff */
[----:B------:R-:W2:Y:S01]  /*0050*/  LDCU.64 UR8, c[0x0][0x358] ;  /* 0x00006b00ff0877ac */ /* 0x000ea20008000a00 */
[----:B------:R-:W3:Y:S05]  /*0060*/  S2R R5, SR_TID.X ;  /* 0x0000000000057919 */ /* 0x000eea0000002100 */
[----:B------:R-:W1:Y:S08]  /*0070*/  LDC R9, c[0x0][0x364] ;  /* 0x0000d900ff097b82 */ /* 0x000e700000000800 */
[----:B------:R-:W3:Y:S01]  /*0080*/  S2UR UR7, SR_CTAID.X ;  /* 0x00000000000779c3 */ /* 0x000ee20000002500 */
[----:B0-----:R-:W-:-:S05]  /*0090*/  IMAD.U32 R13, RZ, RZ, UR5 ;  /* 0x00000005ff0d7e24 */ /* 0x001fca000f8e00ff */
[----:B------:R-:W-:Y:S01]  /*00a0*/  VIMNMX R4, PT, PT, R13, UR4, PT ;  /* 0x000000040d047c48 */ /* 0x000fe2000bfe0100 */
[----:B------:R-:W-:Y:S01]  /*00b0*/  ULOP3.LUT UR4, URZ, UR4, URZ, 0x33, !UPT ;  /* 0x00000004ff047292 */ /* 0x000fe2000f8e33ff */
[----:B------:R-:W3:Y:S02]  /*00c0*/  LDC R10, c[0x0][0x360] ;  /* 0x0000d800ff0a7b82 */ /* 0x000ee40000000800 */
[----:B------:R-:W-:-:S06]  /*00d0*/  ISETP.GE.AND P0, PT, R4, 0x1, PT ;  /* 0x000000010400780c */ /* 0x000fcc0003f06270 */
[----:B------:R-:W0:Y:S01]  /*00e0*/  LDC.64 R2, c[0x0][0x398] ;  /* 0x0000e600ff027b82 */ /* 0x000e220000000a00 */
[----:B-1----:R-:W-:Y:S01]  /*00f0*/  IMAD R9, R9, UR6, R0 ;  /* 0x0000000609097c24 */ /* 0x002fe2000f8e0200 */
[----:B------:R-:W-:Y:S01]  /*0100*/  LOP3.LUT R0, RZ, R13, RZ, 0x33, !PT ;  /* 0x0000000dff007212 */ /* 0x000fe200078e33ff */
[----:B---3--:R-:W-:-:S03]  /*0110*/  IMAD R10, R10, UR7, R5 ;  /* 0x000000070a0a7c24 */ /* 0x008fc6000f8e0205 */
[----:B0-----:R-:W-:Y:S02]  /*0120*/  VIADDMNMX R9, R2, UR4, R9, PT ;  /* 0x0000000402097c46 */ /* 0x001fe4000b800109 */
[----:B------:R-:W-:Y:S01]  /*0130*/  VIADDMNMX R10, R0, R3, R10, PT ;  /* 0x00000003000a7246 */ /* 0x000fe2000380010a */
[----:B--2---:R-:W-:Y:S06]  /*0140*/  @!P0 BRA `(.L_x_0) ;  /* 0x0000000c00188947 */ /* 0x004fec0003800000 */
[----:B------:R-:W0:Y:S01]  /*0150*/  LDCU.64 UR6, c[0x0][0x380] ;  /* 0x00007000ff0677ac */ /* 0x000e220008000a00 */
[C---:B------:R-:W-:Y:S02]  /*0160*/  LOP3.LUT R6, R13.reuse, 0x7ffffff0, RZ, 0xc0, !PT ;  /* 0x7ffffff00d067812 */ /* 0x040fe400078ec0ff */
[C---:B------:R-:W-:Y:S01]  /*0170*/  LOP3.LUT R7, R13.reuse, 0xf, RZ, 0xc0, !PT ;  /* 0x0000000f0d077812 */ /* 0x040fe200078ec0ff */
[----:B------:R-:W-:Y:S01]  /*0180*/  UMOV UR4, URZ ;  /* 0x000000ff00047c82 */ /* 0x000fe20008000000 */
[C---:B------:R-:W-:Y:S01]  /*0190*/  LOP3.LUT R5, R13.reuse, 0x7, RZ, 0xc0, !PT ;  /* 0x000000070d057812 */ /* 0x040fe200078ec0ff */
[----:B------:R-:W-:Y:S01]  /*01a0*/  IMAD.MOV R2, RZ, RZ, -R6 ;  /* 0x000000ffff027224 */ /* 0x000fe200078e0a06 */
[----:B------:R-:W-:Y:S02]  /*01b0*/  LOP3.LUT R4, R13, 0x3, RZ, 0xc0, !PT ;  /* 0x000000030d047812 */ /* 0x000fe400078ec0ff */
[----:B------:R-:W-:Y:S01]  /*01c0*/  MOV R8, 0x7f800000 ;  /* 0x7f80000000087802 */ /* 0x000fe20000000f00 */
[----:B0-----:R-:W-:-:S04]  /*01d0*/  UIADD3 UR5, UP0, UPT, UR6, 0x20, URZ ;  /* 0x0000002006057890 */ /* 0x001fc8000ff1e0ff */
[----:B------:R-:W-:-:S12]  /*01e0*/  UIADD3.X UR6, UPT, UPT, URZ, UR7, URZ, UP0, !UPT ;  /* 0x00000007ff067290 */ /* 0x000fd800087fe4ff */
.L_x_6:
[----:B------:R-:W0:Y:S01]  /*01f0*/  LDC.64 R12, c[0x0][0x3a0] ;  /* 0x0000e800ff0c7b82 */ /* 0x000e220000000a00 */
[----:B------:R-:W-:Y:S01]  /*0200*/  IADD3 R11, PT, PT, R9, UR4, RZ ;  /* 0x00000004090b7c10 */ /* 0x000fe2000fffe0ff */
[----:B------:R-:W-:-:S06]  /*0210*/  IMAD.MOV.U32 R21, RZ, RZ, RZ ;  /* 0x000000ffff157224 */ /* 0x000fcc00078e00ff */
[----:B------:R-:W1:Y:S01]  /*0220*/  LDC R3, c[0x0][0x39c] ;  /* 0x0000e700ff037b82 */ /* 0x000e620000000800 */
[C---:B0-----:R-:W-:Y:S01]  /*0230*/  ISETP.GE.U32.AND P1, PT, R13.reuse, 0x10, PT ;  /* 0x000000100d00780c */ /* 0x041fe20003f26070 */
[----:B------:R-:W-:Y:S01]  /*0240*/  IMAD R0, R13, UR4, RZ ;  /* 0x000000040d007c24 */ /* 0x000fe2000f8e02ff */
[----:B------:R-:W-:-:S06]  /*0250*/  UIADD3 UR4, UPT, UPT, UR4, 0x1, URZ ;  /* 0x0000000104047890 */ /* 0x000fcc000fffe0ff */
[----:B------:R-:W-:Y:S01]  /*0260*/  ISETP.NE.AND P0, PT, R12, UR4, PT ;  /* 0x000000040c007c0c */ /* 0x000fe2000bf05270 */
[----:B-1----:R-:W-:-:S04]  /*0270*/  IMAD R11, R11, R3, R10 ;  /* 0x000000030b0b7224 */ /* 0x002fc800078e020a */
[----:B------:R-:W-:Y:S08]  /*0280*/  @!P1 BRA `(.L_x_1) ;  /* 0x0000000400249947 */ /* 0x000ff00003800000 */
[----:B------:R-:W0:Y:S01]  /*0290*/  LDC.64 R14, c[0x0][0x388] ;  /* 0x0000e200ff0e7b82 */ /* 0x000e220000000a00 */
[----:B------:R-:W-:Y:S01]  /*02a0*/  MOV R19, R11 ;  /* 0x0000000b00137202 */ /* 0x000fe20000000f00 */
[----:B------:R-:W-:Y:S02]  /*02b0*/  IMAD.MOV.U32 R12, RZ, RZ, R2 ;  /* 0x000000ffff0c7224 */ /* 0x000fe400078e0002 */
[----:B0-----:R-:W-:-:S03]  /*02c0*/  IMAD.WIDE.U32 R14, R0, 0x4, R14 ;  /* 0x00000004000e7825 */ /* 0x001fc600078e000e */
[----:B------:R-:W-:-:S04]  /*02d0*/  IADD3 R18, P1, PT, R14, 0x20, RZ ;  /* 0x000000200e127810 */ /* 0x000fc80007f3e0ff */
[----:B------:R-:W-:-:S09]  /*02e0*/  IADD3.X R17, PT, PT, RZ, R15, RZ, P1, !PT ;  /* 0x0000000fff117210 */ /* 0x000fd20000ffe4ff */
.L_x_2:
[----:B------:R-:W-:Y:S01]  /*02f0*/  MOV R15, UR6 ;  /* 0x00000006000f7c02 */ /* 0x000fe20008000f00 */
[----:B------:R-:W-:Y:S02]  /*0300*/  IMAD.U32 R14, RZ, RZ, UR5 ;  /* 0x00000005ff0e7e24 */ /* 0x000fe4000f8e00ff */
[----:B------:R-:W-:Y:S02]  /*0310*/  IMAD.MOV.U32 R16, RZ, RZ, R18 ;  /* 0x000000ffff107224 */ /* 0x000fe400078e0012 */
[----:B------:R-:W-:-:S03]  /*0320*/  IMAD.WIDE R14, R19, 0x4, R14 ;  /* 0x00000004130e7825 */ /* 0x000fc600078e020e */
[----:B------:R-:W2:Y:S04]  /*0330*/  LDG.E R21, desc[UR8][R16.64+-0x20] ;  /* 0xffffe00810157981 */ /* 0x000ea8000c1e1900 */
[----:B------:R-:W3:Y:S04]  /*0340*/  LDG.E R24, desc[UR8][R16.64+-0x1c] ;  /* 0xffffe40810187981 */ /* 0x000ee8000c1e1900 */
[----:B------:R-:W2:Y:S04]  /*0350*/  LDG.E R18, desc[UR8][R14.64+-0x20] ;  /* 0xffffe0080e127981 */ /* 0x000ea8000c1e1900 */
[----:B------:R-:W3:Y:S04]  /*0360*/  LDG.E R23, desc[UR8][R14.64+-0x1c] ;  /* 0xffffe4080e177981 */ /* 0x000ee8000c1e1900 */
[----:B------:R-:W4:Y:S04]  /*0370*/  LDG.E R27, desc[UR8][R16.64+-0x18] ;  /* 0xffffe808101b7981 */ /* 0x000f28000c1e1900 */
[----:B------:R-:W5:Y:S04]  /*0380*/  LDG.E R20, desc[UR8][R16.64+-0x14] ;  /* 0xffffec0810147981 */ /* 0x000f68000c1e1900 */
[----:B------:R-:W4:Y:S04]  /*0390*/  LDG.E R22, desc[UR8][R14.64+-0x18] ;  /* 0xffffe8080e167981 */ /* 0x000f28000c1e1900 */
[----:B------:R-:W5:Y:S04]  /*03a0*/  LDG.E R25, desc[UR8][R14.64+-0x14] ;  /* 0xffffec080e197981 */ /* 0x000f68000c1e1900 */
[----:B------:R-:W5:Y:S01]  /*03b0*/  LDG.E R26, desc[UR8][R14.64+0x1c] ;  /* 0x00001c080e1a7981 */ /* 0x000f62000c1e1900 */
[----:B--2---:R-:W-:-:S03]  /*03c0*/  FADD R21, R18, -R21 ;  /* 0x8000001512157221 */ /* 0x004fc60000000000 */
[----:B------:R-:W2:Y:S01]  /*03d0*/  LDG.E R18, desc[UR8][R14.64+-0xc] ;  /* 0xfffff4080e127981 */ /* 0x000ea2000c1e1900 */
[----:B---3--:R-:W-:-:S03]  /*03e0*/  FADD R24, R23, -R24 ;  /* 0x8000001817187221 */ /* 0x008fc60000000000 */
[----:B------:R-:W2:Y:S02]  /*03f0*/  LDG.E R23, desc[UR8][R16.64+-0xc] ;  /* 0xfffff40810177981 */ /* 0x000ea4000c1e1900 */
[----:B------:R-:W-:Y:S02]  /*0400*/  FMNMX3 R24, R8, R21, R24, PT ;  /* 0x0000001508187276 */ /* 0x000fe40003800018 */
[----:B------:R-:W3:Y:S04]  /*0410*/  LDG.E R21, desc[UR8][R16.64+-0x10] ;  /* 0xfffff00810157981 */ /* 0x000ee8000c1e1900 */
[----:B------:R-:W3:Y:S01]  /*0420*/  LDG.E R8, desc[UR8][R14.64+-0x10] ;  /* 0xfffff0080e087981 */ /* 0x000ee2000c1e1900 */
[----:B----4-:R-:W-:-:S03]  /*0430*/  FADD R29, R22, -R27 ;  /* 0x8000001b161d7221 */ /* 0x010fc60000000000 */
[----:B------:R-:W4:Y:S01]  /*0440*/  LDG.E R22, desc[UR8][R16.64+-0x8] ;  /* 0xfffff80810167981 */ /* 0x000f22000c1e1900 */
[----:B-----5:R-:W-:-:S03]  /*0450*/  FADD R20, R25, -R20 ;  /* 0x8000001419147221 */ /* 0x020fc60000000000 */
[----:B------:R-:W4:Y:S02]  /*0460*/  LDG.E R27, desc[UR8][R14.64+-0x8] ;  /* 0xfffff8080e1b7981 */ /* 0x000f24000c1e1900 */
[----:B------:R-:W-:Y:S02]  /*0470*/  FMNMX3 R24, R24, R29, R20, PT ;  /* 0x0000001d18187276 */ /* 0x000fe40003800014 */
[----:B------:R-:W5:Y:S04]  /*0480*/  LDG.E R20, desc[UR8][R16.64+-0x4] ;  /* 0xfffffc0810147981 */ /* 0x000f68000c1e1900 */
[----:B------:R-:W5:Y:S04]  /*0490*/  LDG.E R25, desc[UR8][R14.64+-0x4] ;  /* 0xfffffc080e197981 */ /* 0x000f68000c1e1900 */
[----:B------:R-:W5:Y:S01]  /*04a0*/  LDG.E R29, desc[UR8][R16.64+0x4] ;  /* 0x00000408101d7981 */ /* 0x000f62000c1e1900 */
[----:B--2---:R-:W-:-:S03]  /*04b0*/  FADD R18, R18, -R23 ;  /* 0x8000001712127221 */ /* 0x004fc60000000000 */
[----:B------:R-:W2:Y:S01]  /*04c0*/  LDG.E R23, desc[UR8][R16.64+0x8] ;  /* 0x0000080810177981 */ /* 0x000ea2000c1e1900 */
[----:B---3--:R-:W-:-:S03]  /*04d0*/  FADD R21, R8, -R21 ;  /* 0x8000001508157221 */ /* 0x008fc60000000000 */
[----:B------:R-:W3:Y:S02]  /*04e0*/  LDG.E R8, desc[UR8][R14.64+0xc] ;  /* 0x00000c080e087981 */ /* 0x000ee4000c1e1900 */
[----:B------:R-:W-:Y:S02]  /*04f0*/  FMNMX3 R18, R24, R21, R18, PT ;  /* 0x0000001518127276 */ /* 0x000fe40003800012 */
[----:B------:R-:W2:Y:S01]  /*0500*/  LDG.E R24, desc[UR8][R14.64+0x4] ;  /* 0x000004080e187981 */ /* 0x000ea2000c1e1900 */
[----:B----4-:R-:W-:-:S03]  /*0510*/  FADD R21, R27, -R22 ;  /* 0x800000161b157221 */ /* 0x010fc60000000000 */
[----:B------:R-:W4:Y:S04]  /*0520*/  LDG.E R22, desc[UR8][R16.64] ;  /* 0x0000000810167981 */ /* 0x000f28000c1e1900 */
[----:B------:R-:W4:Y:S01]  /*0530*/  LDG.E R27, desc[UR8][R14.64] ;  /* 0x000000080e1b7981 */ /* 0x000f22000c1e1900 */
[----:B-----5:R-:W-:-:S05]  /*0540*/  FADD R20, R25, -R20 ;  /* 0x8000001419147221 */ /* 0x020fca0000000000 */
[----:B------:R-:W-:Y:S02]  /*0550*/  FMNMX3 R20, R18, R21, R20, PT ;  /* 0x0000001512147276 */ /* 0x000fe40003800014 */
[----:B------:R-:W5:Y:S04]  /*0560*/  LDG.E R18, desc[UR8][R14.64+0x8] ;  /* 0x000008080e127981 */ /* 0x000f68000c1e1900 */
[----:B------:R-:W3:Y:S01]  /*0570*/  LDG.E R21, desc[UR8][R16.64+0xc] ;  /* 0x00000c0810157981 */ /* 0x000ee2000c1e1900 */
[----:B--2---:R-:W-:-:S03]  /*0580*/  FADD R24, R24, -R29 ;  /* 0x8000001d18187221 */ /* 0x004fc60000000000 */
[----:B------:R-:W2:Y:S01]  /*0590*/  LDG.E R29, desc[UR8][R16.64+0x18] ;  /* 0x00001808101d7981 */ /* 0x000ea2000c1e1900 */
[----:B----4-:R-:W-:-:S03]  /*05a0*/  FADD R25, R27, -R22 ;  /* 0x800000161b197221 */ /* 0x010fc60000000000 */
[----:B------:R-:W4:Y:S02]  /*05b0*/  LDG.E R22, desc[UR8][R14.64+0x14] ;  /* 0x000014080e167981 */ /* 0x000f24000c1e1900 */
[----:B------:R-:W-:Y:S02]  /*05c0*/  FMNMX3 R25, R20, R25, R24, PT ;  /* 0x0000001914197276 */ /* 0x000fe40003800018 */
[----:B------:R-:W4:Y:S01]  /*05d0*/  LDG.E R27, desc[UR8][R16.64+0x14] ;  /* 0x00001408101b7981 */ /* 0x000f22000c1e1900 */
[----:B-----5:R-:W-:-:S03]  /*05e0*/  FADD R18, R18, -R23 ;  /* 0x8000001712127221 */ /* 0x020fc60000000000 */
[----:B------:R-:W5:Y:S04]  /*05f0*/  LDG.E R24, desc[UR8][R14.64+0x10] ;  /* 0x000010080e187981 */ /* 0x000f68000c1e1900 */
[----:B------:R-:W5:Y:S01]  /*0600*/  LDG.E R23, desc[UR8][R16.64+0x10] ;  /* 0x0000100810177981 */ /* 0x000f62000c1e1900 */
[----:B---3--:R-:W-:-:S03]  /*0610*/  FADD R8, R8, -R21 ;  /* 0x8000001508087221 */ /* 0x008fc60000000000 */
[----:B------:R-:W2:Y:S04]  /*0620*/  LDG.E R20, desc[UR8][R14.64+0x18] ;  /* 0x000018080e147981 */ /* 0x000ea8000c1e1900 */
[----:B------:R0:W3:Y:S01]  /*0630*/  LDG.E R21, desc[UR8][R16.64+0x1c] ;  /* 0x00001c0810157981 */ /* 0x0000e2000c1e1900 */
[----:B------:R-:W-:-:S04]  /*0640*/  IADD3 R12, PT, PT, R12, 0x10, RZ ;  /* 0x000000100c0c7810 */ /* 0x000fc80007ffe0ff */
[----:B------:R-:W-:Y:S02]  /*0650*/  ISETP.NE.AND P1, PT, R12, RZ, PT ;  /* 0x000000ff0c00720c */ /* 0x000fe40003f25270 */
[----:B------:R-:W-:Y:S02]  /*0660*/  FMNMX3 R8, R25, R18, R8, PT ;  /* 0x0000001219087276 */ /* 0x000fe40003800008 */
[----:B------:R-:W-:Y:S02]  /*0670*/  IADD3 R18, P2, PT, R16, 0x40, RZ ;  /* 0x0000004010127810 */ /* 0x000fe40007f5e0ff */
[----:B------:R-:W-:-:S03]  /*0680*/  IADD3 R19, PT, PT, R19, 0x10, RZ ;  /* 0x0000001013137810 */ /* 0x000fc60007ffe0ff */
[----:B0-----:R-:W-:Y:S02]  /*0690*/  IMAD.X R17, RZ, RZ, R17, P2 ;  /* 0x000000ffff117224 */ /* 0x001fe400010e0611 */
[----:B----4-:R-:W-:Y:S01]  /*06a0*/  FADD R22, R22, -R27 ;  /* 0x8000001b16167221 */ /* 0x010fe20000000000 */
[----:B-----5:R-:W-:Y:S01]  /*06b0*/  FADD R23, R24, -R23 ;  /* 0x8000001718177221 */ /* 0x020fe20000000000 */
[----:B--2---:R-:W-:-:S04]  /*06c0*/  FADD R29, R20, -R29 ;  /* 0x8000001d141d7221 */ /* 0x004fc80000000000 */
[----:B------:R-:W-:Y:S01]  /*06d0*/  FMNMX3 R8, R8, R23, R22, PT ;  /* 0x0000001708087276 */ /* 0x000fe20003800016 */
[----:B---3--:R-:W-:-:S05]  /*06e0*/  FADD R21, R26, -R21 ;  /* 0x800000151a157221 */ /* 0x008fca0000000000 */
[----:B------:R-:W-:Y:S01]  /*06f0*/  FMNMX3 R8, R8, R29, R21, PT ;  /* 0x0000001d08087276 */ /* 0x000fe20003800015 */
[----:B------:R-:W-:Y:S06]  /*0700*/  @P1 BRA `(.L_x_2) ;  /* 0xfffffff800f81947 */ /* 0x000fec000383ffff */
[----:B------:R-:W-:-:S07]  /*0710*/  IMAD.MOV.U32 R21, RZ, RZ, R6 ;  /* 0x000000ffff157224 */ /* 0x000fce00078e0006 */
.L_x_1:
[----:B------:R-:W-:-:S13]  /*0720*/  ISETP.NE.AND P1, PT, R7, RZ, PT ;  /* 0x000000ff0700720c */ /* 0x000fda0003f25270 */
[----:B------:R-:W-:Y:S05]  /*0730*/  @!P1 BRA `(.L_x_3) ;  /* 0x0000000400989947 */ /* 0x000fea0003800000 */
[----:B------:R-:W-:Y:S02]  /*0740*/  IADD3 R12, PT, PT, R7, -0x1, RZ ;  /* 0xffffffff070c7810 */ /* 0x000fe40007ffe0ff */
[----:B------:R-:W-:Y:S02]  /*0750*/  ISETP.NE.AND P1, PT, R5, RZ, PT ;  /* 0x000000ff0500720c */ /* 0x000fe40003f25270 */
[----:B------:R-:W-:-:S13]  /*0760*/  ISETP.GE.U32.AND P2, PT, R12, 0x7, PT ;  /* 0x000000070c00780c */ /* 0x000fda0003f46070 */
[----:B------:R-:W-:Y:S05]  /*0770*/  @!P2 BRA `(.L_x_4) ;  /* 0x0000000000a0a947 */ /* 0x000fea0003800000 */
[----:B------:R-:W0:Y:S01]  /*0780*/  LDC.64 R14, c[0x0][0x388] ;  /* 0x0000e200ff0e7b82 */ /* 0x000e220000000a00 */
[CC--:B------:R-:W-:Y:S01]  /*0790*/  IADD3 R12, P2, PT, R0.reuse, R21.reuse, RZ ;  /* 0x00000015000c7210 */ /* 0x0c0fe20007f5e0ff */
[----:B------:R-:W-:Y:S01]  /*07a0*/  IMAD.IADD R25, R0, 0x1, R21 ;  /* 0x0000000100197824 */ /* 0x000fe200078e0215 */
[----:B------:R-:W-:-:S03]  /*07b0*/  IADD3 R23, PT, PT, R11, R21, RZ ;  /* 0x000000150b177210 */ /* 0x000fc60007ffe0ff */
[----:B------:R-:W-:Y:S02]  /*07c0*/  IMAD.X R20, RZ, RZ, RZ, P2 ;  /* 0x000000ffff147224 */ /* 0x000fe400010e06ff */
[----:B------:R-:W1:Y:S08]  /*07d0*/  LDC.64 R16, c[0x0][0x388] ;  /* 0x0000e200ff107b82 */ /* 0x000e700000000a00 */
[----:B------:R-:W2:Y:S01]  /*07e0*/  LDC.64 R18, c[0x0][0x380] ;  /* 0x0000e000ff127b82 */ /* 0x000ea20000000a00 */
[----:B0-----:R-:W-:-:S04]  /*07f0*/  LEA R14, P2, R12, R14, 0x2 ;  /* 0x0000000e0c0e7211 */ /* 0x001fc800078410ff */
[----:B------:R-:W-:Y:S01]  /*0800*/  LEA.HI.X R15, R12, R15, R20, 0x2, P2 ;  /* 0x0000000f0c0f7211 */ /* 0x000fe200010f1414 */
[----:B-1----:R-:W-:-:S04]  /*0810*/  IMAD.WIDE.U32 R16, R25, 0x4, R16 ;  /* 0x0000000419107825 */ /* 0x002fc800078e0010 */
[----:B------:R-:W3:Y:S04]  /*0820*/  LDG.E R27, desc[UR8][R14.64+0x4] ;  /* 0x000004080e1b7981 */ /* 0x000ee8000c1e1900 */
[----:B------:R-:W4:Y:S01]  /*0830*/  LDG.E R26, desc[UR8][R14.64+0xc] ;  /* 0x00000c080e1a7981 */ /* 0x000f22000c1e1900 */
[----:B--2---:R-:W-:-:S03]  /*0840*/  IMAD.WIDE R18, R23, 0x4, R18 ;  /* 0x0000000417127825 */ /* 0x004fc600078e0212 */
[----:B------:R-:W2:Y:S04]  /*0850*/  LDG.E R17, desc[UR8][R16.64] ;  /* 0x0000000810117981 */ /* 0x000ea8000c1e1900 */
[----:B------:R-:W2:Y:S04]  /*0860*/  LDG.E R20, desc[UR8][R18.64] ;  /* 0x0000000812147981 */ /* 0x000ea8000c1e1900 */
[----:B------:R-:W3:Y:S04]  /*0870*/  LDG.E R22, desc[UR8][R18.64+0x4] ;  /* 0x0000040812167981 */ /* 0x000ee8000c1e1900 */
[----:B------:R-:W5:Y:S04]  /*0880*/  LDG.E R12, desc[UR8][R18.64+0x8] ;  /* 0x00000808120c7981 */ /* 0x000f68000c1e1900 */
[----:B------:R-:W5:Y:S04]  /*0890*/  LDG.E R23, desc[UR8][R14.64+0x8] ;  /* 0x000008080e177981 */ /* 0x000f68000c1e1900 */
[----:B------:R-:W4:Y:S04]  /*08a0*/  LDG.E R16, desc[UR8][R14.64+0x10] ;  /* 0x000010080e107981 */ /* 0x000f28000c1e1900 */
[----:B------:R-:W4:Y:S04]  /*08b0*/  LDG.E R29, desc[UR8][R18.64+0x10] ;  /* 0x00001008121d7981 */ /* 0x000f28000c1e1900 */
[----:B------:R-:W4:Y:S01]  /*08c0*/  LDG.E R24, desc[UR8][R18.64+0x14] ;  /* 0x0000140812187981 */ /* 0x000f22000c1e1900 */
[----:B--2---:R-:W-:-:S03]  /*08d0*/  FADD R25, R20, -R17 ;  /* 0x8000001114197221 */ /* 0x004fc60000000000 */
[----:B------:R-:W2:Y:S01]  /*08e0*/  LDG.E R17, desc[UR8][R14.64+0x14] ;  /* 0x000014080e117981 */ /* 0x000ea2000c1e1900 */
[----:B---3--:R-:W-:-:S03]  /*08f0*/  FADD R20, R22, -R27 ;  /* 0x8000001b16147221 */ /* 0x008fc60000000000 */
[----:B------:R-:W3:Y:S02]  /*0900*/  LDG.E R22, desc[UR8][R14.64+0x1c] ;  /* 0x00001c080e167981 */ /* 0x000ee4000c1e1900 */
[----:B------:R-:W-:Y:S02]  /*0910*/  FMNMX3 R20, R8, R25, R20, PT ;  /* 0x0000001908147276 */ /* 0x000fe40003800014 */
[----:B------:R-:W3:Y:S01]  /*0920*/  LDG.E R25, desc[UR8][R18.64+0xc] ;  /* 0x00000c0812197981 */ /* 0x000ee2000c1e1900 */
[----:B-----5:R-:W-:-:S03]  /*0930*/  FADD R27, R12, -R23 ;  /* 0x800000170c1b7221 */ /* 0x020fc60000000000 */
[----:B------:R-:W5:Y:S04]  /*0940*/  LDG.E R8, desc[UR8][R14.64+0x18] ;  /* 0x000018080e087981 */ /* 0x000f68000c1e1900 */
[----:B------:R-:W5:Y:S04]  /*0950*/  LDG.E R23, desc[UR8][R18.64+0x18] ;  /* 0x0000180812177981 */ /* 0x000f68000c1e1900 */
[----:B------:R-:W5:Y:S01]  /*0960*/  LDG.E R12, desc[UR8][R18.64+0x1c] ;  /* 0x00001c08120c7981 */ /* 0x000f62000c1e1900 */
[----:B----4-:R-:W-:Y:S01]  /*0970*/  FADD R29, R29, -R16 ;  /* 0x800000101d1d7221 */ /* 0x010fe20000000000 */
[----:B------:R-:W-:Y:S01]  /*0980*/  IADD3 R21, PT, PT, R21, 0x8, RZ ;  /* 0x0000000815157810 */ /* 0x000fe20007ffe0ff */
[----:B--2---:R-:W-:Y:S01]  /*0990*/  FADD R17, R24, -R17 ;  /* 0x8000001118117221 */ /* 0x004fe20000000000 */
[----:B---3--:R-:W-:-:S05]  /*09a0*/  FADD R25, R25, -R26 ;  /* 0x8000001a19197221 */ /* 0x008fca0000000000 */
[----:B------:R-:W-:Y:S01]  /*09b0*/  FMNMX3 R20, R20, R27, R25, PT ;  /* 0x0000001b14147276 */ /* 0x000fe20003800019 */
[----:B-----5:R-:W-:-:S03]  /*09c0*/  FADD R8, R23, -R8 ;  /* 0x8000000817087221 */ /* 0x020fc60000000000 */
[----:B------:R-:W-:Y:S01]  /*09d0*/  FMNMX3 R17, R20, R29, R17, PT ;  /* 0x0000001d14117276 */ /* 0x000fe20003800011 */
[----:B------:R-:W-:-:S05]  /*09e0*/  FADD R12, R12, -R22 ;  /* 0x800000160c0c7221 */ /* 0x000fca0000000000 */
[----:B------:R-:W-:-:S07]  /*09f0*/  FMNMX3 R8, R17, R8, R12, PT ;  /* 0x0000000811087276 */ /* 0x000fce000380000c */
.L_x_4:
[----:B------:R-:W-:Y:S05]  /*0a00*/  @!P1 BRA `(.L_x_3) ;  /* 0x0000000000e49947 */ /* 0x000fea0003800000 */
[----:B------:R-:W-:Y:S01]  /*0a10*/  VIADD R12, R5, 0xffffffff ;  /* 0xffffffff050c7836 */ /* 0x000fe20000000000 */
[----:B------:R-:W-:-:S04]  /*0a20*/  ISETP.NE.AND P1, PT, R4, RZ, PT ;  /* 0x000000ff0400720c */ /* 0x000fc80003f25270 */
[----:B------:R-:W-:-:S13]  /*0a30*/  ISETP.GE.U32.AND P2, PT, R12, 0x3, PT ;  /* 0x000000030c00780c */ /* 0x000fda0003f46070 */
[----:B------:R-:W-:Y:S05]  /*0a40*/  @!P2 BRA `(.L_x_5) ;  /* 0x000000000068a947 */ /* 0x000fea0003800000 */
[----:B------:R-:W0:Y:S01]  /*0a50*/  LDC.64 R14, c[0x0][0x388] ;  /* 0x0000e200ff0e7b82 */ /* 0x000e220000000a00 */
[CC--:B------:R-:W-:Y:S01]  /*0a60*/  IADD3 R12, P2, PT, R0.reuse, R21.reuse, RZ ;  /* 0x00000015000c7210 */ /* 0x0c0fe20007f5e0ff */
[----:B------:R-:W-:Y:S01]  /*0a70*/  IMAD.IADD R23, R11, 0x1, R21 ;  /* 0x000000010b177824 */ /* 0x000fe200078e0215 */
[----:B------:R-:W-:Y:S02]  /*0a80*/  IADD3 R25, PT, PT, R0, R21, RZ ;  /* 0x0000001500197210 */ /* 0x000fe40007ffe0ff */
[----:B------:R-:W-:-:S03]  /*0a90*/  IADD3.X R20, PT, PT, RZ, RZ, RZ, P2, !PT ;  /* 0x000000ffff147210 */ /* 0x000fc600017fe4ff */
        /* <DEDUP_REMOVED lines=10> */
[----:B------:R-:W4:Y:S04]  /*0b40*/  LDG.E R20, desc[UR8][R16.64+0x4] ;  /* 0x0000040810147981 */ /* 0x000f28000c1e1900 */
[----:B------:R-:W5:Y:S04]  /*0b50*/  LDG.E R29, desc[UR8][R14.64+0xc] ;  /* 0x00000c080e1d7981 */ /* 0x000f68000c1e1900 */
[----:B------:R-:W3:Y:S04]  /*0b60*/  LDG.E R22, desc[UR8][R16.64+0x8] ;  /* 0x0000080810167981 */ /* 0x000ee8000c1e1900 */
[----:B------:R-:W5:Y:S01]  /*0b70*/  LDG.E R24, desc[UR8][R16.64+0xc] ;  /* 0x00000c0810187981 */ /* 0x000f62000c1e1900 */
[----:B------:R-:W-:-:S02]  /*0b80*/  VIADD R21, R21, 0x4 ;  /* 0x0000000415157836 */ /* 0x000fc40000000000 */
[----:B--2---:R-:W-:Y:S01]  /*0b90*/  FADD R23, R12, -R19 ;  /* 0x800000130c177221 */ /* 0x004fe20000000000 */
[----:B----4-:R-:W-:-:S05]  /*0ba0*/  FADD R20, R20, -R25 ;  /* 0x8000001914147221 */ /* 0x010fca0000000000 */
[----:B------:R-:W-:Y:S01]  /*0bb0*/  FMNMX3 R8, R8, R23, R20, PT ;  /* 0x0000001708087276 */ /* 0x000fe20003800014 */
[----:B---3--:R-:W-:Y:S01]  /*0bc0*/  FADD R27, R22, -R27 ;  /* 0x8000001b161b7221 */ /* 0x008fe20000000000 */
[----:B-----5:R-:W-:-:S05]  /*0bd0*/  FADD R24, R24, -R29 ;  /* 0x8000001d18187221 */ /* 0x020fca0000000000 */
[----:B------:R-:W-:-:S07]  /*0be0*/  FMNMX3 R8, R8, R27, R24, PT ;  /* 0x0000001b08087276 */ /* 0x000fce0003800018 */
.L_x_5:
[----:B------:R-:W-:Y:S05]  /*0bf0*/  @!P1 BRA `(.L_x_3) ;  /* 0x0000000000689947 */ /* 0x000fea0003800000 */
[----:B------:R-:W0:Y:S01]  /*0c00*/  LDC.64 R14, c[0x0][0x388] ;  /* 0x0000e200ff0e7b82 */ /* 0x000e220000000a00 */
[----:B------:R-:W-:Y:S01]  /*0c10*/  IADD3 R19, PT, PT, R0, R21, RZ ;  /* 0x0000001500137210 */ /* 0x000fe20007ffe0ff */
[----:B------:R-:W-:-:S06]  /*0c20*/  IMAD.IADD R11, R11, 0x1, R21 ;  /* 0x000000010b0b7824 */ /* 0x000fcc00078e0215 */
[----:B------:R-:W1:Y:S01]  /*0c30*/  LDC.64 R16, c[0x0][0x380] ;  /* 0x0000e000ff107b82 */ /* 0x000e620000000a00 */
[----:B0-----:R-:W-:-:S06]  /*0c40*/  IMAD.WIDE.U32 R14, R19, 0x4, R14 ;  /* 0x00000004130e7825 */ /* 0x001fcc00078e000e */
[----:B------:R-:W2:Y:S01]  /*0c50*/  LDG.E R14, desc[UR8][R14.64] ;  /* 0x000000080e0e7981 */ /* 0x000ea2000c1e1900 */
[----:B-1----:R-:W-:-:S05]  /*0c60*/  IMAD.WIDE R16, R11, 0x4, R16 ;  /* 0x000000040b107825 */ /* 0x002fca00078e0210 */
[----:B------:R-:W2:Y:S01]  /*0c70*/  LDG.E R11, desc[UR8][R16.64] ;  /* 0x00000008100b7981 */ /* 0x000ea2000c1e1900 */
[----:B------:R-:W-:Y:S01]  /*0c80*/  ISETP.NE.AND P1, PT, R4, 0x1, PT ;  /* 0x000000010400780c */ /* 0x000fe20003f25270 */
[----:B--2---:R-:W-:-:S05]  /*0c90*/  FADD R11, R11, -R14 ;  /* 0x8000000e0b0b7221 */ /* 0x004fca0000000000 */
[----:B------:R-:W-:-:S07]  /*0ca0*/  FMNMX R8, R8, R11, PT ;  /* 0x0000000b08087209 */ /* 0x000fce0003800000 */
[----:B------:R-:W-:Y:S05]  /*0cb0*/  @!P1 BRA `(.L_x_3) ;  /* 0x0000000000389947 */ /* 0x000fea0003800000 */
[----:B------:R-:W0:Y:S01]  /*0cc0*/  LDC.64 R14, c[0x0][0x388] ;  /* 0x0000e200ff0e7b82 */ /* 0x000e220000000a00 */
[----:B------:R-:W-:Y:S02]  /*0cd0*/  IADD3 R0, P2, PT, R0, R21, RZ ;  /* 0x0000001500007210 */ /* 0x000fe40007f5e0ff */
[----:B------:R-:W-:Y:S02]  /*0ce0*/  ISETP.NE.AND P1, PT, R4, 0x2, PT ;  /* 0x000000020400780c */ /* 0x000fe40003f25270 */
[----:B------:R-:W-:-:S11]  /*0cf0*/  IADD3.X R11, PT, PT, RZ, RZ, RZ, P2, !PT ;  /* 0x000000ffff0b7210 */ /* 0x000fd600017fe4ff */
[----:B------:R-:W2:Y:S01]  /*0d00*/  @P1 LDG.E R12, desc[UR8][R16.64+0x8] ;  /* 0x00000808100c1981 */ /* 0x000ea2000c1e1900 */
[----:B0-----:R-:W-:-:S04]  /*0d10*/  LEA R14, P2, R0, R14, 0x2 ;  /* 0x0000000e000e7211 */ /* 0x001fc800078410ff */
[----:B------:R-:W-:Y:S02]  /*0d20*/  LEA.HI.X R15, R0, R15, R11, 0x2, P2 ;  /* 0x0000000f000f7211 */ /* 0x000fe400010f140b */
[----:B------:R-:W3:Y:S04]  /*0d30*/  LDG.E R0, desc[UR8][R16.64+0x4] ;  /* 0x0000040810007981 */ /* 0x000ee8000c1e1900 */
[----:B------:R-:W3:Y:S04]  /*0d40*/  LDG.E R11, desc[UR8][R14.64+0x4] ;  /* 0x000004080e0b7981 */ /* 0x000ee8000c1e1900 */
[----:B------:R-:W2:Y:S01]  /*0d50*/  @P1 LDG.E R19, desc[UR8][R14.64+0x8] ;  /* 0x000008080e131981 */ /* 0x000ea2000c1e1900 */
[----:B---3--:R-:W-:Y:S01]  /*0d60*/  FADD R11, R0, -R11 ;  /* 0x8000000b000b7221 */ /* 0x008fe20000000000 */
[----:B--2---:R-:W-:-:S04]  /*0d70*/  @P1 FADD R19, R12, -R19 ;  /* 0x800000130c131221 */ /* 0x004fc80000000000 */
[----:B------:R-:W-:-:S04]  /*0d80*/  FMNMX R8, R8, R11, PT ;  /* 0x0000000b08087209 */ /* 0x000fc80003800000 */
[----:B------:R-:W-:-:S07]  /*0d90*/  @P1 FMNMX R8, R8, R19, PT ;  /* 0x0000001308081209 */ /* 0x000fce0003800000 */
.L_x_3:
[----:B------:R-:W-:Y:S05]  /*0da0*/  @P0 BRA `(.L_x_6) ;  /* 0xfffffff400100947 */ /* 0x000fea000383ffff */
.L_x_0:
[----:B------:R-:W0:Y:S01]  /*0db0*/  LDC.64 R4, c[0x0][0x390] ;  /* 0x0000e400ff047b82 */ /* 0x000e220000000a00 */
[----:B------:R-:W-:-:S04]  /*0dc0*/  IMAD.IADD R3, R3, 0x1, -R13 ;  /* 0x0000000103037824 */ /* 0x000fc800078e0a0d */
[----:B------:R-:W-:-:S04]  /*0dd0*/  IMAD R3, R9, R3, R10 ;  /* 0x0000000309037224 */ /* 0x000fc800078e020a */
[----:B0-----:R-:W-:-:S05]  /*0de0*/  IMAD.WIDE R2, R3, 0x4, R4 ;  /* 0x0000000403027825 */ /* 0x001fca00078e0204 */
[----:B------:R-:W-:Y:S01]  /*0df0*/  STG.E desc[UR8][R2.64], R8 ;  /* 0x0000000802007986 */ /* 0x000fe2000c101908 */
[----:B------:R-:W-:Y:S05]  /*0e00*/  EXIT ;  /* 0x000000000000794d */ /* 0x000fea0003800000 */
.L_x_7:
[----:B------:R-:W-:-:S00]  /*0e10*/  BRA `(.L_x_7) ;  /* 0xfffffffc00fc7947 */ /* 0x000fc0000383ffff */
[----:B------:R-:W-:-:S00]  /*0e20*/  NOP ;  /* 0x0000000000007918 */ /* 0x000fc00000000000 */
        /* <DEDUP_REMOVED lines=13> */
.L_x_8:


//--------------------- .nv.shared.reserved.0     --------------------------
	.section	.nv.shared.reserved.0,"aw",@nobits
	.weak		__nv_reservedSMEM_offset_0_alias
	.size		__nv_reservedSMEM_offset_0_alias, 0, 64
	.other		__nv_reservedSMEM_offset_0_alias,@"STO_CUDA_RESERVED_SHARED STV_DEFAULT"
__nv_reservedSMEM_offset_0_alias:
	.zero		0
	.zero		64


//--------------------- .nv.constant0.morph       --------------------------
	.section	.nv.constant0.morph,"a",@progbits
	.sectionflags	@""
	.align	4
.nv.constant0.morph:
	.zero		936


//--------------------- SYMBOLS --------------------------

	.type		.nv.reservedSmem.offset0,@object
	.size		.nv.reservedSmem.offset0,0x4
